	.headerflags	@"EF_CUDA_TEXMODE_UNIFIED EF_CUDA_64BIT_ADDRESS EF_CUDA_ACCELERATORS EF_CUDA_SM90 EF_CUDA_VIRTUAL_SM(EF_CUDA_SM90)"
	.elftype	@"ET_EXEC"


//--------------------- .nv.info                  --------------------------
	.section	.nv.info,"",@"SHT_CUDA_INFO"
	.align	4


	//----- nvinfo : EIATTR_REGCOUNT
	.align		4
        /*0000*/ 	.byte	0x04, 0x2f
        /*0002*/ 	.short	(.L_1 - .L_0)
	.align		4
.L_0:
        /*0004*/ 	.word	index@(triton_poi_fused_avg_pool2d_6)
        /*0008*/ 	.word	0x00000020


	//----- nvinfo : EIATTR_MIN_STACK_SIZE
	.align		4
.L_1:
        /*000c*/ 	.byte	0x04, 0x12
        /*000e*/ 	.short	(.L_3 - .L_2)
	.align		4
.L_2:
        /*0010*/ 	.word	index@(triton_poi_fused_avg_pool2d_6)
        /*0014*/ 	.word	0x00000000


	//----- nvinfo : EIATTR_FRAME_SIZE
	.align		4
.L_3:
        /*0018*/ 	.byte	0x04, 0x11
        /*001a*/ 	.short	(.L_5 - .L_4)
	.align		4
.L_4:
        /*001c*/ 	.word	index@(triton_poi_fused_avg_pool2d_6)
        /*0020*/ 	.word	0x00000000


	//----- nvinfo : EIATTR_MIN_STACK_SIZE
	.align		4
.L_5:
        /*0024*/ 	.byte	0x04, 0x12
        /*0026*/ 	.short	(.L_7 - .L_6)
	.align		4
.L_6:
        /*0028*/ 	.word	index@(triton_poi_fused_avg_pool2d_6)
        /*002c*/ 	.word	0x00000000
.L_7:


//--------------------- .nv.info.triton_poi_fused_avg_pool2d_6 --------------------------
	.section	.nv.info.triton_poi_fused_avg_pool2d_6,"",@"SHT_CUDA_INFO"
	.sectionflags	@""
	.align	4


	//----- nvinfo : EIATTR_CUDA_API_VERSION
	.align		4
        /*0000*/ 	.byte	0x04, 0x37
        /*0002*/ 	.short	(.L_9 - .L_8)
.L_8:
        /*0004*/ 	.word	0x0000007c


	//----- nvinfo : EIATTR_KPARAM_INFO
	.align		4
.L_9:
        /*0008*/ 	.byte	0x04, 0x17
        /*000a*/ 	.short	(.L_11 - .L_10)
.L_10:
        /*000c*/ 	.word	0x00000000
        /*0010*/ 	.short	0x0002
        /*0012*/ 	.short	0x0010
        /*0014*/ 	.byte	0x00, 0xf0, 0x11, 0x00


	//----- nvinfo : EIATTR_KPARAM_INFO
	.align		4
.L_11:
        /*0018*/ 	.byte	0x04, 0x17
        /*001a*/ 	.short	(.L_13 - .L_12)
.L_12:
        /*001c*/ 	.word	0x00000000
        /*0020*/ 	.short	0x0001
        /*0022*/ 	.short	0x0008
        /*0024*/ 	.byte	0x00, 0xf4, 0x21, 0x00


	//----- nvinfo : EIATTR_KPARAM_INFO
	.align		4
.L_13:
        /*0028*/ 	.byte	0x04, 0x17
        /*002a*/ 	.short	(.L_15 - .L_14)
.L_14:
        /*002c*/ 	.word	0x00000000
        /*0030*/ 	.short	0x0000
        /*0032*/ 	.short	0x0000
        /*0034*/ 	.byte	0x00, 0xf4, 0x21, 0x00


	//----- nvinfo : EIATTR_SPARSE_MMA_MASK
	.align		4
.L_15:
        /*0038*/ 	.byte	0x03, 0x50
        /*003a*/ 	.short	0x0000


	//----- nvinfo : EIATTR_MAXREG_COUNT
	.align		4
        /*003c*/ 	.byte	0x03, 0x1b
        /*003e*/ 	.short	0x00ff


	//----- nvinfo : EIATTR_EXIT_INSTR_OFFSETS
	.align		4
        /*0040*/ 	.byte	0x04, 0x1c
        /*0042*/ 	.short	(.L_17 - .L_16)


	//   ....[0]....
.L_16:
        /*0044*/ 	.word	0x00000840


	//   ....[1]....
        /*0048*/ 	.word	0x00000860


	//----- nvinfo : EIATTR_REQNTID
	.align		4
.L_17:
        /*004c*/ 	.byte	0x04, 0x10
        /*004e*/ 	.short	(.L_19 - .L_18)
.L_18:
        /*0050*/ 	.word	0x00000080
        /*0054*/ 	.word	0x00000001
        /*0058*/ 	.word	0x00000001


	//----- nvinfo : EIATTR_CBANK_PARAM_SIZE
	.align		4
.L_19:
        /*005c*/ 	.byte	0x03, 0x19
        /*005e*/ 	.short	0x0014


	//----- nvinfo : EIATTR_PARAM_CBANK
	.align		4
        /*0060*/ 	.byte	0x04, 0x0a
        /*0062*/ 	.short	(.L_21 - .L_20)
	.align		4
.L_20:
        /*0064*/ 	.word	index@(.nv.constant0.triton_poi_fused_avg_pool2d_6)
        /*0068*/ 	.short	0x0210
        /*006a*/ 	.short	0x0014


	//----- nvinfo : EIATTR_SW_WAR
	.align		4
.L_21:
        /*006c*/ 	.byte	0x04, 0x36
        /*006e*/ 	.short	(.L_23 - .L_22)
.L_22:
        /*0070*/ 	.word	0x00000008
.L_23:


//--------------------- .nv.callgraph             --------------------------
	.section	.nv.callgraph,"",@"SHT_CUDA_CALLGRAPH"
	.align	4
	.sectionentsize	8
	.align		4
        /*0000*/ 	.word	0x00000000
	.align		4
        /*0004*/ 	.word	0xffffffff
	.align		4
        /*0008*/ 	.word	0x00000000
	.align		4
        /*000c*/ 	.word	0xfffffffe
	.align		4
        /*0010*/ 	.word	0x00000000
	.align		4
        /*0014*/ 	.word	0xfffffffd
	.align		4
        /*0018*/ 	.word	0x00000000
	.align		4
        /*001c*/ 	.word	0xfffffffc


//--------------------- .text.triton_poi_fused_avg_pool2d_6 --------------------------
	.section	.text.triton_poi_fused_avg_pool2d_6,"ax",@progbits
	.align	128
        .global         triton_poi_fused_avg_pool2d_6
        .type           triton_poi_fused_avg_pool2d_6,@function
        .size           triton_poi_fused_avg_pool2d_6,(.L_x_1 - triton_poi_fused_avg_pool2d_6)
        .other          triton_poi_fused_avg_pool2d_6,@"STO_CUDA_ENTRY STV_DEFAULT"
triton_poi_fused_avg_pool2d_6:
.text.triton_poi_fused_avg_pool2d_6:
[----:B------:R-:W0:Y:S01]  /*0000*/  LDC R1, c[0x0][0x28] ;  /* 0x00000a00ff017b82 */ /* 0x000e220000000800 */
[----:B------:R-:W1:Y:S07]  /*0010*/  S2R R0, SR_TID.X ;  /* 0x0000000000007919 */ /* 0x000e6e0000002100 */
[----:B------:R-:W2:Y:S01]  /*0020*/  LDC.64 R4, c[0x0][0x210] ;  /* 0x00008400ff047b82 */ /* 0x000ea20000000a00 */
[----:B------:R-:W-:Y:S01]  /*0030*/  CS2R R8, SRZ ;  /* 0x0000000000087805 */ /* 0x000fe2000001ff00 */
[----:B------:R-:W-:Y:S01]  /*0040*/  ULDC.64 UR4, c[0x0][0x208] ;  /* 0x0000820000047ab9 */ /* 0x000fe20000000a00 */
[----:B------:R-:W3:Y:S01]  /*0050*/  S2R R13, SR_CTAID.X ;  /* 0x00000000000d7919 */ /* 0x000ee20000002500 */
[----:B-1----:R-:W-:Y:S01]  /*0060*/  IMAD.SHL.U32 R0, R0, 0x2, RZ ;  /* 0x0000000200007824 */ /* 0x002fe200078e00ff */
[----:B---3--:R-:W-:-:S04]  /*0070*/  SHF.R.U32.HI R2, RZ, 0x17, R13 ;  /* 0x00000017ff027819 */ /* 0x008fc8000001160d */
[----:B------:R-:W-:-:S05]  /*0080*/  LOP3.LUT R0, R0, 0xfe, RZ, 0xc0, !PT ;  /* 0x000000fe00007812 */ /* 0x000fca00078ec0ff */
[----:B------:R-:W-:Y:S01]  /*0090*/  IMAD R13, R13, 0x100, R0 ;  /* 0x000001000d0d7824 */ /* 0x000fe200078e0200 */
[----:B------:R-:W-:-:S03]  /*00a0*/  SGXT.U32 R0, R2, 0x1 ;  /* 0x000000010200781a */ /* 0x000fc60000000000 */
[C---:B------:R-:W-:Y:S01]  /*00b0*/  VIADD R19, R13.reuse, 0x1 ;  /* 0x000000010d137836 */ /* 0x040fe20000000000 */
[----:B------:R-:W-:Y:S01]  /*00c0*/  SHF.R.S32.HI R21, RZ, 0x1, R13 ;  /* 0x00000001ff157819 */ /* 0x000fe2000001140d */
[----:B------:R-:W-:-:S04]  /*00d0*/  VIADD R3, R13, 0xfffffffe ;  /* 0xfffffffe0d037836 */ /* 0x000fc80000000000 */
[----:B------:R-:W-:Y:S01]  /*00e0*/  IMAD.IADD R2, R21, 0x1, R0 ;  /* 0x0000000115027824 */ /* 0x000fe200078e0200 */
[----:B------:R-:W-:-:S04]  /*00f0*/  IADD3 R0, R19, R0, RZ ;  /* 0x0000000013007210 */ /* 0x000fc80007ffe0ff */
[----:B------:R-:W-:Y:S02]  /*0100*/  LOP3.LUT R2, R2, 0xfffffffe, RZ, 0xc0, !PT ;  /* 0xfffffffe02027812 */ /* 0x000fe400078ec0ff */
[----:B------:R-:W-:-:S03]  /*0110*/  LOP3.LUT R0, R0, 0xfffffffe, RZ, 0xc0, !PT ;  /* 0xfffffffe00007812 */ /* 0x000fc600078ec0ff */
[----:B------:R-:W-:Y:S02]  /*0120*/  IMAD.IADD R21, R21, 0x1, -R2 ;  /* 0x0000000115157824 */ /* 0x000fe400078e0a02 */
[----:B------:R-:W-:Y:S02]  /*0130*/  IMAD.IADD R19, R19, 0x1, -R0 ;  /* 0x0000000113137824 */ /* 0x000fe400078e0a00 */
[----:B------:R-:W-:Y:S01]  /*0140*/  VIADD R7, R13, 0xffffffff ;  /* 0xffffffff0d077836 */ /* 0x000fe20000000000 */
[----:B------:R-:W-:Y:S02]  /*0150*/  ISETP.GT.AND P4, PT, R21, RZ, PT ;  /* 0x000000ff1500720c */ /* 0x000fe40003f84270 */
[----:B------:R-:W-:Y:S01]  /*0160*/  CS2R R14, SRZ ;  /* 0x00000000000e7805 */ /* 0x000fe2000001ff00 */
[----:B--2---:R-:W-:Y:S01]  /*0170*/  IMAD.WIDE R2, R3, 0x4, R4 ;  /* 0x0000000403027825 */ /* 0x004fe200078e0204 */
[----:B------:R-:W-:Y:S02]  /*0180*/  ISETP.GT.AND P3, PT, R19, RZ, P4 ;  /* 0x000000ff1300720c */ /* 0x000fe40002764270 */
[----:B------:R-:W-:-:S02]  /*0190*/  ISETP.LT.AND P6, PT, R13, 0x800, P4 ;  /* 0x000008000d00780c */ /* 0x000fc400027c1270 */
[----:B------:R-:W-:Y:S01]  /*01a0*/  ISETP.LT.AND P3, PT, R13, 0x800, P3 ;  /* 0x000008000d00780c */ /* 0x000fe20001f61270 */
[----:B------:R-:W-:Y:S02]  /*01b0*/  IMAD.MOV.U32 R23, RZ, RZ, RZ ;  /* 0x000000ffff177224 */ /* 0x000fe400078e00ff */
[----:B------:R-:W-:-:S08]  /*01c0*/  IMAD.WIDE R6, R7, 0x4, R4 ;  /* 0x0000000407067825 */ /* 0x000fd000078e0204 */
[----:B------:R-:W2:Y:S04]  /*01d0*/  @P6 LDG.E.64 R8, desc[UR4][R2.64] ;  /* 0x0000000402086981 */ /* 0x000ea8000c1e1b00 */
[----:B------:R-:W3:Y:S04]  /*01e0*/  @P6 LDG.E R14, desc[UR4][R6.64] ;  /* 0x00000004060e6981 */ /* 0x000ee8000c1e1900 */
[----:B------:R1:W4:Y:S01]  /*01f0*/  @P3 LDG.E R23, desc[UR4][R2.64] ;  /* 0x0000000402173981 */ /* 0x000322000c1e1900 */
[----:B------:R-:W-:Y:S02]  /*0200*/  ISETP.GT.AND P1, PT, R21, -0x1, PT ;  /* 0xffffffff1500780c */ /* 0x000fe40003f24270 */
[----:B------:R-:W-:-:S02]  /*0210*/  ISETP.LT.AND P5, PT, R19, 0x1, P6 ;  /* 0x000000011300780c */ /* 0x000fc400037a1270 */
[----:B------:R-:W-:Y:S02]  /*0220*/  ISETP.GT.AND P2, PT, R19, RZ, P1 ;  /* 0x000000ff1300720c */ /* 0x000fe40000f44270 */
[C---:B------:R-:W-:Y:S02]  /*0230*/  ISETP.LT.AND P1, PT, R13.reuse, 0x800, P1 ;  /* 0x000008000d00780c */ /* 0x040fe40000f21270 */
[----:B------:R-:W-:Y:S01]  /*0240*/  ISETP.LT.AND P2, PT, R13, 0x800, P2 ;  /* 0x000008000d00780c */ /* 0x000fe20001741270 */
[----:B------:R-:W-:Y:S01]  /*0250*/  HFMA2.MMA R18, -RZ, RZ, 0, 0 ;  /* 0x00000000ff127435 */ /* 0x000fe200000001ff */
[----:B------:R-:W-:Y:S01]  /*0260*/  VIADD R22, R19, 0x2 ;  /* 0x0000000213167836 */ /* 0x000fe20000000000 */
[----:B------:R-:W-:Y:S01]  /*0270*/  CS2R R16, SRZ ;  /* 0x0000000000107805 */ /* 0x000fe2000001ff00 */
[----:B------:R-:W-:Y:S01]  /*0280*/  IMAD.WIDE R10, R13, 0x4, R4 ;  /* 0x000000040d0a7825 */ /* 0x000fe200078e0204 */
[C---:B------:R-:W-:Y:S02]  /*0290*/  ISETP.GE.AND P0, PT, R21.reuse, 0x1, PT ;  /* 0x000000011500780c */ /* 0x040fe40003f06270 */
[----:B-1----:R-:W-:Y:S01]  /*02a0*/  CS2R R2, SRZ ;  /* 0x0000000000027805 */ /* 0x002fe2000001ff00 */
[----:B------:R-:W-:Y:S01]  /*02b0*/  VIADD R20, R21, 0x2 ;  /* 0x0000000215147836 */ /* 0x000fe20000000000 */
[----:B------:R-:W5:Y:S04]  /*02c0*/  @P5 LDG.E R17, desc[UR4][R10.64] ;  /* 0x000000040a115981 */ /* 0x000f68000c1e1900 */
[----:B------:R-:W5:Y:S01]  /*02d0*/  @P2 LDG.E R18, desc[UR4][R10.64] ;  /* 0x000000040a122981 */ /* 0x000f62000c1e1900 */
[----:B------:R-:W-:-:S03]  /*02e0*/  SEL R20, R20, 0x3, !P4 ;  /* 0x0000000314147807 */ /* 0x000fc60006000000 */
[----:B------:R-:W5:Y:S04]  /*02f0*/  @P1 LDG.E.64 R2, desc[UR4][R10.64] ;  /* 0x000000040a021981 */ /* 0x000f68000c1e1b00 */
[----:B------:R1:W5:Y:S01]  /*0300*/  @P1 LDG.E R16, desc[UR4][R10.64+0x4] ;  /* 0x000004040a101981 */ /* 0x000362000c1e1900 */
[----:B------:R-:W-:Y:S01]  /*0310*/  IMAD.MOV.U32 R24, RZ, RZ, RZ ;  /* 0x000000ffff187224 */ /* 0x000fe200078e00ff */
[----:B------:R-:W-:Y:S02]  /*0320*/  IADD3 R25, R13, 0x3, RZ ;  /* 0x000000030d197810 */ /* 0x000fe40007ffe0ff */
[----:B------:R-:W-:Y:S01]  /*0330*/  CS2R R6, SRZ ;  /* 0x0000000000067805 */ /* 0x000fe2000001ff00 */
[----:B------:R-:W-:Y:S02]  /*0340*/  VIADD R27, R13, 0x4 ;  /* 0x000000040d1b7836 */ /* 0x000fe40000000000 */
[----:B------:R-:W-:-:S02]  /*0350*/  IMAD.MOV.U32 R26, RZ, RZ, RZ ;  /* 0x000000ffff1a7224 */ /* 0x000fc400078e00ff */
[----:B-1----:R-:W-:-:S04]  /*0360*/  IMAD.WIDE R10, R25, 0x4, R4 ;  /* 0x00000004190a7825 */ /* 0x002fc800078e0204 */
[----:B------:R-:W-:Y:S01]  /*0370*/  IMAD.MOV.U32 R25, RZ, RZ, RZ ;  /* 0x000000ffff197224 */ /* 0x000fe200078e00ff */
[----:B--2---:R-:W-:Y:S02]  /*0380*/  SEL R12, R9, RZ, P6 ;  /* 0x000000ff090c7207 */ /* 0x004fe40003000000 */
[----:B------:R-:W-:Y:S02]  /*0390*/  SEL R0, R8, RZ, P6 ;  /* 0x000000ff08007207 */ /* 0x000fe40003000000 */
[----:B---3--:R-:W-:Y:S02]  /*03a0*/  SEL R14, R14, RZ, P6 ;  /* 0x000000ff0e0e7207 */ /* 0x008fe40003000000 */
[----:B------:R-:W-:Y:S02]  /*03b0*/  ISETP.LT.AND P6, PT, R19, 0x1, P1 ;  /* 0x000000011300780c */ /* 0x000fe40000fc1270 */
[----:B----4-:R-:W-:Y:S02]  /*03c0*/  SEL R23, R23, RZ, P3 ;  /* 0x000000ff17177207 */ /* 0x010fe40001800000 */
[----:B------:R-:W-:Y:S01]  /*03d0*/  ISETP.GT.AND P3, PT, R19, RZ, PT ;  /* 0x000000ff1300720c */ /* 0x000fe20003f64270 */
[----:B------:R-:W-:-:S03]  /*03e0*/  VIADD R9, R13, 0x2 ;  /* 0x000000020d097836 */ /* 0x000fc60000000000 */
[----:B------:R-:W-:Y:S02]  /*03f0*/  SEL R22, R22, 0x3, !P3 ;  /* 0x0000000316167807 */ /* 0x000fe40005800000 */
[----:B------:R-:W-:Y:S01]  /*0400*/  ISETP.LT.AND P3, PT, R13, 0x800, !P0 ;  /* 0x000008000d00780c */ /* 0x000fe20004761270 */
[----:B------:R-:W-:-:S03]  /*0410*/  IMAD.WIDE R8, R9, 0x4, R4 ;  /* 0x0000000409087825 */ /* 0x000fc600078e0204 */
[C---:B------:R-:W-:Y:S02]  /*0420*/  ISETP.GT.AND P4, PT, R19.reuse, RZ, P3 ;  /* 0x000000ff1300720c */ /* 0x040fe40001f84270 */
[----:B------:R-:W2:Y:S01]  /*0430*/  @P6 LDG.E R15, desc[UR4][R8.64] ;  /* 0x00000004080f6981 */ /* 0x000ea2000c1e1900 */
[----:B------:R-:W-:-:S04]  /*0440*/  ISETP.LT.AND P0, PT, R19, 0x1, !P0 ;  /* 0x000000011300780c */ /* 0x000fc80004701270 */
[----:B------:R-:W-:Y:S01]  /*0450*/  ISETP.LT.AND P0, PT, R13, 0x800, P0 ;  /* 0x000008000d00780c */ /* 0x000fe20000701270 */
[----:B------:R-:W-:Y:S01]  /*0460*/  IMAD.WIDE R4, R27, 0x4, R4 ;  /* 0x000000041b047825 */ /* 0x000fe200078e0204 */
[----:B------:R-:W3:Y:S04]  /*0470*/  @P3 LDG.E.64 R6, desc[UR4][R8.64] ;  /* 0x0000000408063981 */ /* 0x000ee8000c1e1b00 */
[----:B------:R1:W4:Y:S04]  /*0480*/  @P4 LDG.E R24, desc[UR4][R8.64] ;  /* 0x0000000408184981 */ /* 0x000328000c1e1900 */
[----:B------:R-:W4:Y:S04]  /*0490*/  @P3 LDG.E R26, desc[UR4][R10.64] ;  /* 0x000000040a1a3981 */ /* 0x000f28000c1e1900 */
[----:B------:R5:W4:Y:S01]  /*04a0*/  @P0 LDG.E R25, desc[UR4][R4.64] ;  /* 0x0000000404190981 */ /* 0x000b22000c1e1900 */
[----:B------:R-:W-:Y:S01]  /*04b0*/  IADD3 R28, R22, 0x1, -R19 ;  /* 0x00000001161c7810 */ /* 0x000fe20007ffe813 */
[----:B------:R-:W-:-:S02]  /*04c0*/  IMAD R27, R21, -0x3, R20 ;  /* 0xfffffffd151b7824 */ /* 0x000fc400078e0214 */
[C-C-:B------:R-:W-:Y:S01]  /*04d0*/  IMAD.IADD R29, R20.reuse, 0x1, -R21.reuse ;  /* 0x00000001141d7824 */ /* 0x140fe200078e0a15 */
[C---:B------:R-:W-:Y:S01]  /*04e0*/  IADD3 R28, R20.reuse, R28, -R21 ;  /* 0x0000001c141c7210 */ /* 0x040fe20007ffe815 */
[----:B------:R-:W-:Y:S01]  /*04f0*/  IMAD R27, R20, 0x2, R27 ;  /* 0x00000002141b7824 */ /* 0x000fe200078e021b */
[----:B-1----:R-:W-:-:S03]  /*0500*/  IADD3 R8, R21, -R20, RZ ;  /* 0x8000001415087210 */ /* 0x002fc60007ffe0ff */
[----:B------:R-:W-:Y:S02]  /*0510*/  IMAD R28, R22, R29, R28 ;  /* 0x0000001d161c7224 */ /* 0x000fe400078e021c */
[----:B------:R-:W-:Y:S02]  /*0520*/  VIADD R27, R27, 0x3 ;  /* 0x000000031b1b7836 */ /* 0x000fe40000000000 */
[----:B------:R-:W-:Y:S02]  /*0530*/  IMAD R8, R19, R8, R28 ;  /* 0x0000000813087224 */ /* 0x000fe400078e021c */
[----:B0----5:R-:W-:Y:S01]  /*0540*/  FADD R5, RZ, R0 ;  /* 0x00000000ff057221 */ /* 0x021fe20000000000 */
[----:B------:R-:W-:Y:S02]  /*0550*/  SEL R17, R17, RZ, P5 ;  /* 0x000000ff11117207 */ /* 0x000fe40002800000 */
[----:B------:R-:W-:Y:S02]  /*0560*/  I2FP.F32.U32 R0, R27 ;  /* 0x0000001b00007245 */ /* 0x000fe40000201000 */
[----:B------:R-:W-:Y:S01]  /*0570*/  I2FP.F32.S32 R4, R8 ;  /* 0x0000000800047245 */ /* 0x000fe20000201400 */
[----:B------:R-:W-:Y:S01]  /*0580*/  FADD R12, R23, R12 ;  /* 0x0000000c170c7221 */ /* 0x000fe20000000000 */
[----:B------:R-:W-:Y:S01]  /*0590*/  SEL R18, R18, RZ, P2 ;  /* 0x000000ff12127207 */ /* 0x000fe20001000000 */
[----:B------:R-:W-:Y:S01]  /*05a0*/  FADD R5, R5, R14 ;  /* 0x0000000e05057221 */ /* 0x000fe20000000000 */
[----:B------:R-:W-:-:S02]  /*05b0*/  SEL R2, R2, RZ, P1 ;  /* 0x000000ff02027207 */ /* 0x000fc40000800000 */
[----:B------:R-:W-:Y:S02]  /*05c0*/  SEL R3, R3, RZ, P1 ;  /* 0x000000ff03037207 */ /* 0x000fe40000800000 */
[----:B------:R-:W-:Y:S02]  /*05d0*/  SEL R9, R16, RZ, P1 ;  /* 0x000000ff10097207 */ /* 0x000fe40000800000 */
[----:B------:R-:W-:Y:S02]  /*05e0*/  FSETP.GT.AND P2, PT, |R0|, 8.50705917302346158658e+37, PT ;  /* 0x7e8000000000780b */ /* 0x000fe40003f44200 */
[----:B------:R-:W-:Y:S01]  /*05f0*/  FSETP.GT.AND P1, PT, |R4|, 8.50705917302346158658e+37, PT ;  /* 0x7e8000000400780b */ /* 0x000fe20003f24200 */
[----:B------:R-:W-:Y:S01]  /*0600*/  FADD R17, R12, R17 ;  /* 0x000000110c117221 */ /* 0x000fe20000000000 */
[----:B------:R-:W-:Y:S01]  /*0610*/  FADD R5, RZ, R5 ;  /* 0x00000005ff057221 */ /* 0x000fe20000000000 */
[----:B------:R-:W-:Y:S02]  /*0620*/  FSETP.GEU.AND P5, PT, |R0|, 1.175494350822287508e-38, PT ;  /* 0x008000000000780b */ /* 0x000fe40003fae200 */
[----:B------:R-:W-:Y:S01]  /*0630*/  FADD R18, R17, R18 ;  /* 0x0000001211127221 */ /* 0x000fe20000000000 */
[----:B------:R-:W-:-:S03]  /*0640*/  FADD R2, R5, R2 ;  /* 0x0000000205027221 */ /* 0x000fc60000000000 */
[----:B------:R-:W-:Y:S01]  /*0650*/  FADD R18, R18, R3 ;  /* 0x0000000312127221 */ /* 0x000fe20000000000 */
[----:B------:R-:W-:Y:S01]  /*0660*/  FADD R9, R2, R9 ;  /* 0x0000000902097221 */ /* 0x000fe20000000000 */
[----:B------:R-:W-:Y:S01]  /*0670*/  @P2 FMUL R0, R0, 0.25 ;  /* 0x3e80000000002820 */ /* 0x000fe20000400000 */
[----:B------:R-:W0:Y:S02]  /*0680*/  LDC.64 R2, c[0x0][0x218] ;  /* 0x00008600ff027b82 */ /* 0x000e240000000a00 */
[----:B------:R-:W-:Y:S02]  /*0690*/  FADD R9, RZ, R9 ;  /* 0x00000009ff097221 */ /* 0x000fe40000000000 */
[----:B------:R-:W-:-:S06]  /*06a0*/  @!P5 FMUL R0, R0, 16777216 ;  /* 0x4b8000000000d820 */ /* 0x000fcc0000400000 */
[----:B------:R-:W1:Y:S01]  /*06b0*/  MUFU.RCP R0, R0 ;  /* 0x0000000000007308 */ /* 0x000e620000001000 */
[----:B0-----:R-:W-:Y:S01]  /*06c0*/  IMAD.WIDE R2, R13, 0x4, R2 ;  /* 0x000000040d027825 */ /* 0x001fe200078e0202 */
[----:B--2---:R-:W-:Y:S02]  /*06d0*/  SEL R15, R15, RZ, P6 ;  /* 0x000000ff0f0f7207 */ /* 0x004fe40003000000 */
[C---:B------:R-:W-:Y:S01]  /*06e0*/  FSETP.GEU.AND P6, PT, |R4|.reuse, 1.175494350822287508e-38, PT ;  /* 0x008000000400780b */ /* 0x040fe20003fce200 */
[----:B------:R-:W-:Y:S02]  /*06f0*/  @P1 FMUL R4, R4, 0.25 ;  /* 0x3e80000004041820 */ /* 0x000fe40000400000 */
[----:B------:R-:W-:Y:S01]  /*0700*/  FADD R15, R18, R15 ;  /* 0x0000000f120f7221 */ /* 0x000fe20000000000 */
[----:B---3--:R-:W-:Y:S02]  /*0710*/  SEL R6, R6, RZ, P3 ;  /* 0x000000ff06067207 */ /* 0x008fe40001800000 */
[----:B----4-:R-:W-:-:S02]  /*0720*/  SEL R24, R24, RZ, P4 ;  /* 0x000000ff18187207 */ /* 0x010fc40002000000 */
[----:B------:R-:W-:-:S05]  /*0730*/  SEL R7, R7, RZ, P3 ;  /* 0x000000ff07077207 */ /* 0x000fca0001800000 */
[----:B------:R-:W-:Y:S01]  /*0740*/  @!P6 FMUL R4, R4, 16777216 ;  /* 0x4b8000000404e820 */ /* 0x000fe20000400000 */
[----:B------:R-:W-:Y:S01]  /*0750*/  FADD R24, R15, R24 ;  /* 0x000000180f187221 */ /* 0x000fe20000000000 */
[----:B------:R-:W-:Y:S01]  /*0760*/  SEL R5, R26, RZ, P3 ;  /* 0x000000ff1a057207 */ /* 0x000fe20001800000 */
[----:B------:R-:W-:Y:S01]  /*0770*/  FADD R6, R9, R6 ;  /* 0x0000000609067221 */ /* 0x000fe20000000000 */
[----:B------:R-:W-:Y:S01]  /*0780*/  SEL R25, R25, RZ, P0 ;  /* 0x000000ff19197207 */ /* 0x000fe20000000000 */
[----:B------:R-:W-:Y:S01]  /*0790*/  FADD R24, R24, R7 ;  /* 0x0000000718187221 */ /* 0x000fe20000000000 */
[----:B------:R-:W0:Y:S01]  /*07a0*/  MUFU.RCP R4, R4 ;  /* 0x0000000400047308 */ /* 0x000e220000001000 */
[----:B------:R-:W-:Y:S01]  /*07b0*/  ISETP.GE.AND P0, PT, R13, 0x800, PT ;  /* 0x000008000d00780c */ /* 0x000fe20003f06270 */
[----:B------:R-:W-:Y:S01]  /*07c0*/  FADD R5, R6, R5 ;  /* 0x0000000506057221 */ /* 0x000fe20000000000 */
[----:B------:R-:W-:-:S03]  /*07d0*/  FADD R25, R24, R25 ;  /* 0x0000001918197221 */ /* 0x000fc60000000000 */
[----:B------:R-:W-:Y:S01]  /*07e0*/  @P2 FMUL R5, R5, 0.25 ;  /* 0x3e80000005052820 */ /* 0x000fe20000400000 */
[----:B------:R-:W-:-:S03]  /*07f0*/  @P1 FMUL R25, R25, 0.25 ;  /* 0x3e80000019191820 */ /* 0x000fc60000400000 */
[----:B------:R-:W-:Y:S01]  /*0800*/  @!P5 FMUL R5, R5, 16777216 ;  /* 0x4b8000000505d820 */ /* 0x000fe20000400000 */
[----:B------:R-:W-:-:S03]  /*0810*/  @!P6 FMUL R25, R25, 16777216 ;  /* 0x4b8000001919e820 */ /* 0x000fc60000400000 */
[----:B-1----:R-:W-:Y:S01]  /*0820*/  FMUL R24, R0, R5 ;  /* 0x0000000500187220 */ /* 0x002fe20000400000 */
[----:B0-----:R-:W-:Y:S01]  /*0830*/  FMUL R25, R4, R25 ;  /* 0x0000001904197220 */ /* 0x001fe20000400000 */
[----:B------:R-:W-:Y:S06]  /*0840*/  @P0 EXIT ;  /* 0x000000000000094d */ /* 0x000fec0003800000 */
[----:B------:R-:W-:Y:S01]  /*0850*/  STG.E.64 desc[UR4][R2.64], R24 ;  /* 0x0000001802007986 */ /* 0x000fe2000c101b04 */
[----:B------:R-:W-:Y:S05]  /*0860*/  EXIT ;  /* 0x000000000000794d */ /* 0x000fea0003800000 */
.L_x_0:
[----:B------:R-:W-:-:S00]  /*0870*/  BRA `(.L_x_0) ;  /* 0xfffffffc00fc7947 */ /* 0x000fc0000383ffff */
[----:B------:R-:W-:-:S00]  /*0880*/  NOP ;  /* 0x0000000000007918 */ /* 0x000fc00000000000 */
[----:B------:R-:W-:-:S00]  /*0890*/  NOP ;  /* 0x0000000000007918 */ /* 0x000fc00000000000 */
[----:B------:R-:W-:-:S00]  /*08a0*/  NOP ;  /* 0x0000000000007918 */ /* 0x000fc00000000000 */
[----:B------:R-:W-:-:S00]  /*08b0*/  NOP ;  /* 0x0000000000007918 */ /* 0x000fc00000000000 */
[----:B------:R-:W-:-:S00]  /*08c0*/  NOP ;  /* 0x0000000000007918 */ /* 0x000fc00000000000 */
[----:B------:R-:W-:-:S00]  /*08d0*/  NOP ;  /* 0x0000000000007918 */ /* 0x000fc00000000000 */
[----:B------:R-:W-:-:S00]  /*08e0*/  NOP ;  /* 0x0000000000007918 */ /* 0x000fc00000000000 */
[----:B------:R-:W-:-:S00]  /*08f0*/  NOP ;  /* 0x0000000000007918 */ /* 0x000fc00000000000 */
.L_x_1:


//--------------------- .nv.constant0.triton_poi_fused_avg_pool2d_6 --------------------------
	.section	.nv.constant0.triton_poi_fused_avg_pool2d_6,"a",@progbits
	.sectionflags	@""
	.align	4
.nv.constant0.triton_poi_fused_avg_pool2d_6:
	.zero		548
